//
// Generated by NVIDIA NVVM Compiler
//
// Compiler Build ID: CL-36424714
// Cuda compilation tools, release 13.0, V13.0.88
// Based on NVVM 20.0.0
//

.version 9.0
.target sm_100
.address_size 64

	// .globl	_Z5emptyv

.visible .entry _Z5emptyv()
{


	ret;

}


// ===== COMPILED SASS (sm_100) =====

	.target	sm_100

	.elftype	@"ET_EXEC"


//--------------------- .note.nv.tkinfo           --------------------------
	.section	.note.nv.tkinfo,"",@"SHT_NOTE"
	.sectionflags	@"SHF_NOTE_NV_TKINFO"
	.tkinfo
        /*0018*/ 	.word	0x00000002
        /*0030*/ 	.string	""
        /*0030*/ 	.string	"ptxas"
        /*0030*/ 	.string	"Cuda compilation tools, release 13.0, V13.0.88"
        /*0030*/ 	.string	"Build cuda_13.0.r13.0/compiler.36424714_0"
        /*0030*/ 	.string	"-arch sm_100 -m 64 "



//--------------------- .note.nv.cuinfo           --------------------------
	.section	.note.nv.cuinfo,"",@"SHT_NOTE"
	.sectionflags	@"SHF_NOTE_NV_CUINFO"
        /*0018*/ 	.short	0x0002
        /*001a*/ 	.short	0x0064
        /*001c*/ 	.short	0x0082
	.zero		2


//--------------------- .nv.info                  --------------------------
	.section	.nv.info,"",@"SHT_CUDA_INFO"
	.align	4


	//----- nvinfo : EIATTR_REGCOUNT
	.align		4
        /*0000*/ 	.byte	0x04, 0x2f
        /*0002*/ 	.short	(.L_1 - .L_0)
	.align		4
.L_0:
        /*0004*/ 	.word	index@(_Z5emptyv)
        /*0008*/ 	.word	0x00000004


	//----- nvinfo : EIATTR_FRAME_SIZE
	.align		4
.L_1:
        /*000c*/ 	.byte	0x04, 0x11
        /*000e*/ 	.short	(.L_3 - .L_2)
	.align		4
.L_2:
        /*0010*/ 	.word	index@(_Z5emptyv)
        /*0014*/ 	.word	0x00000000


	//----- nvinfo : EIATTR_MIN_STACK_SIZE
	.align		4
.L_3:
        /*0018*/ 	.byte	0x04, 0x12
        /*001a*/ 	.short	(.L_5 - .L_4)
	.align		4
.L_4:
        /*001c*/ 	.word	index@(_Z5emptyv)
        /*0020*/ 	.word	0x00000000
.L_5:


//--------------------- .nv.compat                --------------------------
	.section	.nv.compat,"",@"SHT_CUDA_COMPAT_INFO"
	.align	4
        /*0000*/ 	.byte	0x02, 0x09, 0x00, 0x00, 0x02, 0x02, 0x01, 0x00, 0x02, 0x05, 0x05, 0x00, 0x03, 0x07, 0x01, 0x01
        /*0010*/ 	.byte	0x02, 0x03, 0x00, 0x00, 0x02, 0x06, 0x01, 0x00, 0x04, 0x0b, 0x08, 0x00, 0x09, 0x00, 0x00, 0x00
        /*0020*/ 	.byte	0x00, 0x00, 0x00, 0x00


//--------------------- .nv.info._Z5emptyv        --------------------------
	.section	.nv.info._Z5emptyv,"",@"SHT_CUDA_INFO"
	.sectionflags	@""
	.align	4


	//----- nvinfo : EIATTR_CUDA_API_VERSION
	.align		4
        /*0000*/ 	.byte	0x04, 0x37
        /*0002*/ 	.short	(.L_7 - .L_6)
.L_6:
        /*0004*/ 	.word	0x00000082


	//----- nvinfo : EIATTR_SPARSE_MMA_MASK
	.align		4
.L_7:
        /*0008*/ 	.byte	0x03, 0x50
        /*000a*/ 	.short	0x0000


	//----- nvinfo : EIATTR_MAXREG_COUNT
	.align		4
        /*000c*/ 	.byte	0x03, 0x1b
        /*000e*/ 	.short	0x00ff


	//----- nvinfo : EIATTR_MERCURY_ISA_VERSION
	.align		4
        /*0010*/ 	.byte	0x03, 0x5f
        /*0012*/ 	.short	0x0101


	//----- nvinfo : EIATTR_VRC_CTA_INIT_COUNT
	.align		4
        /*0014*/ 	.byte	0x02, 0x4a
	.zero		1
	.zero		1


	//----- nvinfo : EIATTR_EXIT_INSTR_OFFSETS
	.align		4
        /*0018*/ 	.byte	0x04, 0x1c
        /*001a*/ 	.short	(.L_9 - .L_8)


	//   ....[0]....
.L_8:
        /*001c*/ 	.word	0x00000010


	//----- nvinfo : EIATTR_SW_WAR
	.align		4
.L_9:
        /*0020*/ 	.byte	0x04, 0x36
        /*0022*/ 	.short	(.L_11 - .L_10)
.L_10:
        /*0024*/ 	.word	0x00000008
.L_11:


//--------------------- .nv.callgraph             --------------------------
	.section	.nv.callgraph,"",@"SHT_CUDA_CALLGRAPH"
	.align	4
	.sectionentsize	8
	.align		4
        /*0000*/ 	.word	0x00000000
	.align		4
        /*0004*/ 	.word	0xffffffff
	.align		4
        /*0008*/ 	.word	0x00000000
	.align		4
        /*000c*/ 	.word	0xfffffffe
	.align		4
        /*0010*/ 	.word	0x00000000
	.align		4
        /*0014*/ 	.word	0xfffffffd
	.align		4
        /*0018*/ 	.word	0x00000000
	.align		4
        /*001c*/ 	.word	0xfffffffc


//--------------------- .text._Z5emptyv           --------------------------
	.section	.text._Z5emptyv,"ax",@progbits
	.align	128
        .global         _Z5emptyv
        .type           _Z5emptyv,@function
        .size           _Z5emptyv,(.L_x_1 - _Z5emptyv)
        .other          _Z5emptyv,@"STO_CUDA_ENTRY STV_DEFAULT"
_Z5emptyv:
.text._Z5emptyv:
[----:B------:R-:W-:Y:S01]  /*0000*/  LDC R1, c[0x0][0x37c] ;  /* 0x0000df00ff017b82 */ /* 0x000fe20000000800 */
[----:B------:R-:W-:Y:S05]  /*0010*/  EXIT ;  /* 0x000000000000794d */ /* 0x000fea0003800000 */
.L_x_0:
[----:B------:R-:W-:-:S00]  /*0020*/  BRA `(.L_x_0) ;  /* 0xfffffffc00fc7947 */ /* 0x000fc0000383ffff */
[----:B------:R-:W-:-:S00]  /*0030*/  NOP ;  /* 0x0000000000007918 */ /* 0x000fc00000000000 */
        /* <DEDUP_REMOVED lines=12> */
.L_x_1:


//--------------------- .nv.shared.reserved.0     --------------------------
	.section	.nv.shared.reserved.0,"aw",@nobits
	.weak		__nv_reservedSMEM_offset_0_alias
	.size		__nv_reservedSMEM_offset_0_alias, 0, 64
	.other		__nv_reservedSMEM_offset_0_alias,@"STO_CUDA_RESERVED_SHARED STV_DEFAULT"
__nv_reservedSMEM_offset_0_alias:
	.zero		0
	.zero		64


//--------------------- .nv.constant0._Z5emptyv   --------------------------
	.section	.nv.constant0._Z5emptyv,"a",@progbits
	.sectionflags	@""
	.align	4
.nv.constant0._Z5emptyv:
	.zero		896


//--------------------- SYMBOLS --------------------------

	.type		.nv.reservedSmem.offset0,@object
	.size		.nv.reservedSmem.offset0,0x4
